//
// Generated by NVIDIA NVVM Compiler
//
// Compiler Build ID: CL-36424714
// Cuda compilation tools, release 13.0, V13.0.88
// Based on NVVM 20.0.0
//

.version 9.0
.target sm_100
.address_size 64

	// .globl	_Z13cumulativeSumPiS_i

.visible .entry _Z13cumulativeSumPiS_i(
	.param .u64 .ptr .align 1 _Z13cumulativeSumPiS_i_param_0,
	.param .u64 .ptr .align 1 _Z13cumulativeSumPiS_i_param_1,
	.param .u32 _Z13cumulativeSumPiS_i_param_2
)
{
	.reg .pred 	%p<10>;
	.reg .b32 	%r<105>;
	.reg .b64 	%rd<20>;

	ld.param.u64 	%rd9, [_Z13cumulativeSumPiS_i_param_0];
	ld.param.u64 	%rd8, [_Z13cumulativeSumPiS_i_param_1];
	ld.param.u32 	%r31, [_Z13cumulativeSumPiS_i_param_2];
	cvta.to.global.u64 	%rd1, %rd9;
	mov.u32 	%r1, %tid.x;
	setp.ge.s32 	%p1, %r1, %r31;
	@%p1 bra 	$L__BB0_14;
	add.s32 	%r2, %r1, 1;
	and.b32  	%r3, %r2, 15;
	setp.lt.u32 	%p2, %r1, 15;
	mov.b32 	%r97, 0;
	mov.u32 	%r104, %r97;
	@%p2 bra 	$L__BB0_4;
	and.b32  	%r97, %r2, 2032;
	neg.s32 	%r91, %r97;
	add.s64 	%rd18, %rd1, 32;
	mov.b32 	%r104, 0;
$L__BB0_3:
	.pragma "nounroll";
	ld.global.u32 	%r35, [%rd18+-32];
	add.s32 	%r36, %r35, %r104;
	ld.global.u32 	%r37, [%rd18+-28];
	add.s32 	%r38, %r37, %r36;
	ld.global.u32 	%r39, [%rd18+-24];
	add.s32 	%r40, %r39, %r38;
	ld.global.u32 	%r41, [%rd18+-20];
	add.s32 	%r42, %r41, %r40;
	ld.global.u32 	%r43, [%rd18+-16];
	add.s32 	%r44, %r43, %r42;
	ld.global.u32 	%r45, [%rd18+-12];
	add.s32 	%r46, %r45, %r44;
	ld.global.u32 	%r47, [%rd18+-8];
	add.s32 	%r48, %r47, %r46;
	ld.global.u32 	%r49, [%rd18+-4];
	add.s32 	%r50, %r49, %r48;
	ld.global.u32 	%r51, [%rd18];
	add.s32 	%r52, %r51, %r50;
	ld.global.u32 	%r53, [%rd18+4];
	add.s32 	%r54, %r53, %r52;
	ld.global.u32 	%r55, [%rd18+8];
	add.s32 	%r56, %r55, %r54;
	ld.global.u32 	%r57, [%rd18+12];
	add.s32 	%r58, %r57, %r56;
	ld.global.u32 	%r59, [%rd18+16];
	add.s32 	%r60, %r59, %r58;
	ld.global.u32 	%r61, [%rd18+20];
	add.s32 	%r62, %r61, %r60;
	ld.global.u32 	%r63, [%rd18+24];
	add.s32 	%r64, %r63, %r62;
	ld.global.u32 	%r65, [%rd18+28];
	add.s32 	%r104, %r65, %r64;
	add.s32 	%r91, %r91, 16;
	add.s64 	%rd18, %rd18, 64;
	setp.ne.s32 	%p3, %r91, 0;
	@%p3 bra 	$L__BB0_3;
$L__BB0_4:
	setp.eq.s32 	%p4, %r3, 0;
	@%p4 bra 	$L__BB0_13;
	and.b32  	%r13, %r2, 7;
	setp.lt.u32 	%p5, %r3, 8;
	@%p5 bra 	$L__BB0_7;
	mul.wide.u32 	%rd10, %r97, 4;
	add.s64 	%rd11, %rd1, %rd10;
	ld.global.u32 	%r67, [%rd11];
	add.s32 	%r68, %r67, %r104;
	ld.global.u32 	%r69, [%rd11+4];
	add.s32 	%r70, %r69, %r68;
	ld.global.u32 	%r71, [%rd11+8];
	add.s32 	%r72, %r71, %r70;
	ld.global.u32 	%r73, [%rd11+12];
	add.s32 	%r74, %r73, %r72;
	ld.global.u32 	%r75, [%rd11+16];
	add.s32 	%r76, %r75, %r74;
	ld.global.u32 	%r77, [%rd11+20];
	add.s32 	%r78, %r77, %r76;
	ld.global.u32 	%r79, [%rd11+24];
	add.s32 	%r80, %r79, %r78;
	ld.global.u32 	%r81, [%rd11+28];
	add.s32 	%r104, %r81, %r80;
	add.s32 	%r97, %r97, 8;
$L__BB0_7:
	setp.eq.s32 	%p6, %r13, 0;
	@%p6 bra 	$L__BB0_13;
	and.b32  	%r19, %r2, 3;
	setp.lt.u32 	%p7, %r13, 4;
	@%p7 bra 	$L__BB0_10;
	mul.wide.u32 	%rd12, %r97, 4;
	add.s64 	%rd13, %rd1, %rd12;
	ld.global.u32 	%r83, [%rd13];
	add.s32 	%r84, %r83, %r104;
	ld.global.u32 	%r85, [%rd13+4];
	add.s32 	%r86, %r85, %r84;
	ld.global.u32 	%r87, [%rd13+8];
	add.s32 	%r88, %r87, %r86;
	ld.global.u32 	%r89, [%rd13+12];
	add.s32 	%r104, %r89, %r88;
	add.s32 	%r97, %r97, 4;
$L__BB0_10:
	setp.eq.s32 	%p8, %r19, 0;
	@%p8 bra 	$L__BB0_13;
	mul.wide.u32 	%rd14, %r97, 4;
	add.s64 	%rd19, %rd1, %rd14;
	neg.s32 	%r102, %r19;
$L__BB0_12:
	.pragma "nounroll";
	ld.global.u32 	%r90, [%rd19];
	add.s32 	%r104, %r90, %r104;
	add.s64 	%rd19, %rd19, 4;
	add.s32 	%r102, %r102, 1;
	setp.ne.s32 	%p9, %r102, 0;
	@%p9 bra 	$L__BB0_12;
$L__BB0_13:
	cvta.to.global.u64 	%rd15, %rd8;
	mul.wide.u32 	%rd16, %r1, 4;
	add.s64 	%rd17, %rd15, %rd16;
	st.global.u32 	[%rd17], %r104;
$L__BB0_14:
	ret;

}


// ===== COMPILED SASS (sm_100) =====

	.target	sm_100

	.elftype	@"ET_EXEC"


//--------------------- .note.nv.tkinfo           --------------------------
	.section	.note.nv.tkinfo,"",@"SHT_NOTE"
	.sectionflags	@"SHF_NOTE_NV_TKINFO"
	.tkinfo
        /*0018*/ 	.word	0x00000002
        /*0030*/ 	.string	""
        /*0030*/ 	.string	"ptxas"
        /*0030*/ 	.string	"Cuda compilation tools, release 13.0, V13.0.88"
        /*0030*/ 	.string	"Build cuda_13.0.r13.0/compiler.36424714_0"
        /*0030*/ 	.string	"-arch sm_100 -m 64 "



//--------------------- .note.nv.cuinfo           --------------------------
	.section	.note.nv.cuinfo,"",@"SHT_NOTE"
	.sectionflags	@"SHF_NOTE_NV_CUINFO"
        /*0018*/ 	.short	0x0002
        /*001a*/ 	.short	0x0064
        /*001c*/ 	.short	0x0082
	.zero		2


//--------------------- .nv.info                  --------------------------
	.section	.nv.info,"",@"SHT_CUDA_INFO"
	.align	4


	//----- nvinfo : EIATTR_REGCOUNT
	.align		4
        /*0000*/ 	.byte	0x04, 0x2f
        /*0002*/ 	.short	(.L_1 - .L_0)
	.align		4
.L_0:
        /*0004*/ 	.word	index@(_Z13cumulativeSumPiS_i)
        /*0008*/ 	.word	0x0000001b


	//----- nvinfo : EIATTR_FRAME_SIZE
	.align		4
.L_1:
        /*000c*/ 	.byte	0x04, 0x11
        /*000e*/ 	.short	(.L_3 - .L_2)
	.align		4
.L_2:
        /*0010*/ 	.word	index@(_Z13cumulativeSumPiS_i)
        /*0014*/ 	.word	0x00000000


	//----- nvinfo : EIATTR_MIN_STACK_SIZE
	.align		4
.L_3:
        /*0018*/ 	.byte	0x04, 0x12
        /*001a*/ 	.short	(.L_5 - .L_4)
	.align		4
.L_4:
        /*001c*/ 	.word	index@(_Z13cumulativeSumPiS_i)
        /*0020*/ 	.word	0x00000000
.L_5:


//--------------------- .nv.compat                --------------------------
	.section	.nv.compat,"",@"SHT_CUDA_COMPAT_INFO"
	.align	4
        /*0000*/ 	.byte	0x02, 0x09, 0x00, 0x00, 0x02, 0x02, 0x01, 0x00, 0x02, 0x05, 0x05, 0x00, 0x03, 0x07, 0x01, 0x01
        /*0010*/ 	.byte	0x02, 0x03, 0x00, 0x00, 0x02, 0x06, 0x01, 0x00, 0x04, 0x0b, 0x08, 0x00, 0x09, 0x00, 0x00, 0x00
        /*0020*/ 	.byte	0x00, 0x00, 0x00, 0x00


//--------------------- .nv.info._Z13cumulativeSumPiS_i --------------------------
	.section	.nv.info._Z13cumulativeSumPiS_i,"",@"SHT_CUDA_INFO"
	.sectionflags	@""
	.align	4


	//----- nvinfo : EIATTR_CUDA_API_VERSION
	.align		4
        /*0000*/ 	.byte	0x04, 0x37
        /*0002*/ 	.short	(.L_7 - .L_6)
.L_6:
        /*0004*/ 	.word	0x00000082


	//----- nvinfo : EIATTR_KPARAM_INFO
	.align		4
.L_7:
        /*0008*/ 	.byte	0x04, 0x17
        /*000a*/ 	.short	(.L_9 - .L_8)
.L_8:
        /*000c*/ 	.word	0x00000000
        /*0010*/ 	.short	0x0002
        /*0012*/ 	.short	0x0010
        /*0014*/ 	.byte	0x00, 0xf0, 0x11, 0x00


	//----- nvinfo : EIATTR_KPARAM_INFO
	.align		4
.L_9:
        /*0018*/ 	.byte	0x04, 0x17
        /*001a*/ 	.short	(.L_11 - .L_10)
.L_10:
        /*001c*/ 	.word	0x00000000
        /*0020*/ 	.short	0x0001
        /*0022*/ 	.short	0x0008
        /*0024*/ 	.byte	0x00, 0xf5, 0x21, 0x00


	//----- nvinfo : EIATTR_KPARAM_INFO
	.align		4
.L_11:
        /*0028*/ 	.byte	0x04, 0x17
        /*002a*/ 	.short	(.L_13 - .L_12)
.L_12:
        /*002c*/ 	.word	0x00000000
        /*0030*/ 	.short	0x0000
        /*0032*/ 	.short	0x0000
        /*0034*/ 	.byte	0x00, 0xf5, 0x21, 0x00


	//----- nvinfo : EIATTR_SPARSE_MMA_MASK
	.align		4
.L_13:
        /*0038*/ 	.byte	0x03, 0x50
        /*003a*/ 	.short	0x0000


	//----- nvinfo : EIATTR_MAXREG_COUNT
	.align		4
        /*003c*/ 	.byte	0x03, 0x1b
        /*003e*/ 	.short	0x00ff


	//----- nvinfo : EIATTR_MERCURY_ISA_VERSION
	.align		4
        /*0040*/ 	.byte	0x03, 0x5f
        /*0042*/ 	.short	0x0101


	//----- nvinfo : EIATTR_VRC_CTA_INIT_COUNT
	.align		4
        /*0044*/ 	.byte	0x02, 0x4a
	.zero		1
	.zero		1


	//----- nvinfo : EIATTR_EXIT_INSTR_OFFSETS
	.align		4
        /*0048*/ 	.byte	0x04, 0x1c
        /*004a*/ 	.short	(.L_15 - .L_14)


	//   ....[0]....
.L_14:
        /*004c*/ 	.word	0x00000040


	//   ....[1]....
        /*0050*/ 	.word	0x000006b0


	//----- nvinfo : EIATTR_CRS_STACK_SIZE
	.align		4
.L_15:
        /*0054*/ 	.byte	0x04, 0x1e
        /*0056*/ 	.short	(.L_17 - .L_16)
.L_16:
        /*0058*/ 	.word	0x00000000


	//----- nvinfo : EIATTR_CBANK_PARAM_SIZE
	.align		4
.L_17:
        /*005c*/ 	.byte	0x03, 0x19
        /*005e*/ 	.short	0x0014


	//----- nvinfo : EIATTR_PARAM_CBANK
	.align		4
        /*0060*/ 	.byte	0x04, 0x0a
        /*0062*/ 	.short	(.L_19 - .L_18)
	.align		4
.L_18:
        /*0064*/ 	.word	index@(.nv.constant0._Z13cumulativeSumPiS_i)
        /*0068*/ 	.short	0x0380
        /*006a*/ 	.short	0x0014


	//----- nvinfo : EIATTR_SW_WAR
	.align		4
.L_19:
        /*006c*/ 	.byte	0x04, 0x36
        /*006e*/ 	.short	(.L_21 - .L_20)
.L_20:
        /*0070*/ 	.word	0x00000008
.L_21:


//--------------------- .nv.callgraph             --------------------------
	.section	.nv.callgraph,"",@"SHT_CUDA_CALLGRAPH"
	.align	4
	.sectionentsize	8
	.align		4
        /*0000*/ 	.word	0x00000000
	.align		4
        /*0004*/ 	.word	0xffffffff
	.align		4
        /*0008*/ 	.word	0x00000000
	.align		4
        /*000c*/ 	.word	0xfffffffe
	.align		4
        /*0010*/ 	.word	0x00000000
	.align		4
        /*0014*/ 	.word	0xfffffffd
	.align		4
        /*0018*/ 	.word	0x00000000
	.align		4
        /*001c*/ 	.word	0xfffffffc


//--------------------- .text._Z13cumulativeSumPiS_i --------------------------
	.section	.text._Z13cumulativeSumPiS_i,"ax",@progbits
	.align	128
        .global         _Z13cumulativeSumPiS_i
        .type           _Z13cumulativeSumPiS_i,@function
        .size           _Z13cumulativeSumPiS_i,(.L_x_11 - _Z13cumulativeSumPiS_i)
        .other          _Z13cumulativeSumPiS_i,@"STO_CUDA_ENTRY STV_DEFAULT"
_Z13cumulativeSumPiS_i:
.text._Z13cumulativeSumPiS_i:
[----:B------:R-:W-:Y:S01]  /*0000*/  LDC R1, c[0x0][0x37c] ;  /* 0x0000df00ff017b82 */ /* 0x000fe20000000800 */
[----:B------:R-:W0:Y:S01]  /*0010*/  S2R R2, SR_TID.X ;  /* 0x0000000000027919 */ /* 0x000e220000002100 */
[----:B------:R-:W0:Y:S02]  /*0020*/  LDCU UR4, c[0x0][0x390] ;  /* 0x00007200ff0477ac */ /* 0x000e240008000800 */
[----:B0-----:R-:W-:-:S13]  /*0030*/  ISETP.GE.AND P0, PT, R2, UR4, PT ;  /* 0x0000000402007c0c */ /* 0x001fda000bf06270 */
[----:B------:R-:W-:Y:S05]  /*0040*/  @P0 EXIT ;  /* 0x000000000000094d */ /* 0x000fea0003800000 */
[C---:B------:R-:W-:Y:S01]  /*0050*/  ISETP.GE.U32.AND P1, PT, R2.reuse, 0xf, PT ;  /* 0x0000000f0200780c */ /* 0x040fe20003f26070 */
[----:B------:R-:W-:Y:S01]  /*0060*/  VIADD R6, R2, 0x1 ;  /* 0x0000000102067836 */ /* 0x000fe20000000000 */
[----:B------:R-:W0:Y:S01]  /*0070*/  LDCU.64 UR6, c[0x0][0x358] ;  /* 0x00006b00ff0677ac */ /* 0x000e220008000a00 */
[----:B------:R-:W-:Y:S01]  /*0080*/  BSSY.RECONVERGENT B0, `(.L_x_0) ;  /* 0x000002c000007945 */ /* 0x000fe20003800200 */
[----:B------:R-:W-:Y:S02]  /*0090*/  IMAD.MOV.U32 R3, RZ, RZ, RZ ;  /* 0x000000ffff037224 */ /* 0x000fe400078e00ff */
[----:B------:R-:W-:Y:S01]  /*00a0*/  LOP3.LUT R24, R6, 0xf, RZ, 0xc0, !PT ;  /* 0x0000000f06187812 */ /* 0x000fe200078ec0ff */
[----:B------:R-:W-:-:S03]  /*00b0*/  IMAD.MOV.U32 R0, RZ, RZ, RZ ;  /* 0x000000ffff007224 */ /* 0x000fc600078e00ff */
[----:B------:R-:W-:-:S03]  /*00c0*/  ISETP.NE.AND P0, PT, R24, RZ, PT ;  /* 0x000000ff1800720c */ /* 0x000fc60003f05270 */
[----:B------:R-:W-:Y:S10]  /*00d0*/  @!P1 BRA `(.L_x_1) ;  /* 0x0000000000989947 */ /* 0x000ff40003800000 */
[----:B------:R-:W1:Y:S01]  /*00e0*/  LDCU.64 UR4, c[0x0][0x380] ;  /* 0x00007000ff0477ac */ /* 0x000e620008000a00 */
[----:B------:R-:W-:Y:S01]  /*00f0*/  LOP3.LUT R3, R6, 0x7f0, RZ, 0xc0, !PT ;  /* 0x000007f006037812 */ /* 0x000fe200078ec0ff */
[----:B------:R-:W-:-:S04]  /*0100*/  IMAD.MOV.U32 R0, RZ, RZ, RZ ;  /* 0x000000ffff007224 */ /* 0x000fc800078e00ff */
[----:B------:R-:W-:Y:S01]  /*0110*/  IMAD.MOV R7, RZ, RZ, -R3 ;  /* 0x000000ffff077224 */ /* 0x000fe200078e0a03 */
[----:B-1----:R-:W-:-:S04]  /*0120*/  UIADD3 UR4, UP0, UPT, UR4, 0x20, URZ ;  /* 0x0000002004047890 */ /* 0x002fc8000ff1e0ff */
[----:B------:R-:W-:Y:S02]  /*0130*/  UIADD3.X UR5, UPT, UPT, URZ, UR5, URZ, UP0, !UPT ;  /* 0x00000005ff057290 */ /* 0x000fe400087fe4ff */
[----:B------:R-:W-:-:S04]  /*0140*/  IMAD.U32 R13, RZ, RZ, UR4 ;  /* 0x00000004ff0d7e24 */ /* 0x000fc8000f8e00ff */
[----:B------:R-:W-:-:S07]  /*0150*/  IMAD.U32 R5, RZ, RZ, UR5 ;  /* 0x00000005ff057e24 */ /* 0x000fce000f8e00ff */
.L_x_2:
[----:B------:R-:W-:-:S05]  /*0160*/  IMAD.MOV.U32 R4, RZ, RZ, R13 ;  /* 0x000000ffff047224 */ /* 0x000fca00078e000d */
[----:B0-----:R-:W2:Y:S04]  /*0170*/  LDG.E R13, desc[UR6][R4.64+-0x20] ;  /* 0xffffe006040d7981 */ /* 0x001ea8000c1e1900 */
[----:B------:R-:W2:Y:S04]  /*0180*/  LDG.E R12, desc[UR6][R4.64+-0x1c] ;  /* 0xffffe406040c7981 */ /* 0x000ea8000c1e1900 */
[----:B------:R-:W3:Y:S04]  /*0190*/  LDG.E R15, desc[UR6][R4.64+-0x18] ;  /* 0xffffe806040f7981 */ /* 0x000ee8000c1e1900 */
[----:B------:R-:W3:Y:S04]  /*01a0*/  LDG.E R14, desc[UR6][R4.64+-0x14] ;  /* 0xffffec06040e7981 */ /* 0x000ee8000c1e1900 */
[----:B------:R-:W4:Y:S04]  /*01b0*/  LDG.E R17, desc[UR6][R4.64+-0x10] ;  /* 0xfffff00604117981 */ /* 0x000f28000c1e1900 */
[----:B------:R-:W4:Y:S04]  /*01c0*/  LDG.E R16, desc[UR6][R4.64+-0xc] ;  /* 0xfffff40604107981 */ /* 0x000f28000c1e1900 */
[----:B------:R-:W5:Y:S04]  /*01d0*/  LDG.E R19, desc[UR6][R4.64+-0x8] ;  /* 0xfffff80604137981 */ /* 0x000f68000c1e1900 */
        /* <DEDUP_REMOVED lines=8> */
[----:B------:R0:W5:Y:S01]  /*0260*/  LDG.E R8, desc[UR6][R4.64+0x1c] ;  /* 0x00001c0604087981 */ /* 0x000162000c1e1900 */
[----:B------:R-:W-:-:S05]  /*0270*/  VIADD R7, R7, 0x10 ;  /* 0x0000001007077836 */ /* 0x000fca0000000000 */
[----:B------:R-:W-:Y:S02]  /*0280*/  ISETP.NE.AND P1, PT, R7, RZ, PT ;  /* 0x000000ff0700720c */ /* 0x000fe40003f25270 */
[----:B--2---:R-:W-:Y:S02]  /*0290*/  IADD3 R12, PT, PT, R12, R13, R0 ;  /* 0x0000000d0c0c7210 */ /* 0x004fe40007ffe000 */
[----:B------:R-:W-:-:S05]  /*02a0*/  IADD3 R13, P2, PT, R4, 0x40, RZ ;  /* 0x00000040040d7810 */ /* 0x000fca0007f5e0ff */
[----:B0-----:R-:W-:Y:S01]  /*02b0*/  IMAD.X R5, RZ, RZ, R5, P2 ;  /* 0x000000ffff057224 */ /* 0x001fe200010e0605 */
[----:B---3--:R-:W-:-:S04]  /*02c0*/  IADD3 R12, PT, PT, R14, R15, R12 ;  /* 0x0000000f0e0c7210 */ /* 0x008fc80007ffe00c */
[----:B----4-:R-:W-:-:S04]  /*02d0*/  IADD3 R12, PT, PT, R16, R17, R12 ;  /* 0x00000011100c7210 */ /* 0x010fc80007ffe00c */
[----:B-----5:R-:W-:-:S04]  /*02e0*/  IADD3 R12, PT, PT, R18, R19, R12 ;  /* 0x00000013120c7210 */ /* 0x020fc80007ffe00c */
[----:B------:R-:W-:-:S04]  /*02f0*/  IADD3 R12, PT, PT, R20, R21, R12 ;  /* 0x00000015140c7210 */ /* 0x000fc80007ffe00c */
[----:B------:R-:W-:-:S04]  /*0300*/  IADD3 R12, PT, PT, R22, R23, R12 ;  /* 0x00000017160c7210 */ /* 0x000fc80007ffe00c */
[----:B------:R-:W-:-:S04]  /*0310*/  IADD3 R10, PT, PT, R10, R11, R12 ;  /* 0x0000000b0a0a7210 */ /* 0x000fc80007ffe00c */
[----:B------:R-:W-:Y:S01]  /*0320*/  IADD3 R0, PT, PT, R8, R9, R10 ;  /* 0x0000000908007210 */ /* 0x000fe20007ffe00a */
[----:B------:R-:W-:Y:S06]  /*0330*/  @P1 BRA `(.L_x_2) ;  /* 0xfffffffc00881947 */ /* 0x000fec000383ffff */
.L_x_1:
[----:B0-----:R-:W-:Y:S05]  /*0340*/  BSYNC.RECONVERGENT B0 ;  /* 0x0000000000007941 */ /* 0x001fea0003800200 */
.L_x_0:
[----:B------:R-:W-:Y:S04]  /*0350*/  BSSY.RECONVERGENT B0, `(.L_x_3) ;  /* 0x0000032000007945 */ /* 0x000fe80003800200 */
[----:B------:R-:W-:Y:S05]  /*0360*/  @!P0 BRA `(.L_x_4) ;  /* 0x0000000000c08947 */ /* 0x000fea0003800000 */
[----:B------:R-:W-:Y:S01]  /*0370*/  ISETP.GE.U32.AND P0, PT, R24, 0x8, PT ;  /* 0x000000081800780c */ /* 0x000fe20003f06070 */
[----:B------:R-:W-:Y:S01]  /*0380*/  BSSY.RECONVERGENT B1, `(.L_x_5) ;  /* 0x0000013000017945 */ /* 0x000fe20003800200 */
[----:B------:R-:W-:-:S04]  /*0390*/  LOP3.LUT R15, R6, 0x7, RZ, 0xc0, !PT ;  /* 0x00000007060f7812 */ /* 0x000fc800078ec0ff */
[----:B------:R-:W-:-:S07]  /*03a0*/  ISETP.NE.AND P1, PT, R15, RZ, PT ;  /* 0x000000ff0f00720c */ /* 0x000fce0003f25270 */
[----:B------:R-:W-:Y:S06]  /*03b0*/  @!P0 BRA `(.L_x_6) ;  /* 0x00000000003c8947 */ /* 0x000fec0003800000 */
[----:B------:R-:W0:Y:S02]  /*03c0*/  LDC.64 R4, c[0x0][0x380] ;  /* 0x0000e000ff047b82 */ /* 0x000e240000000a00 */
[----:B0-----:R-:W-:-:S05]  /*03d0*/  IMAD.WIDE.U32 R4, R3, 0x4, R4 ;  /* 0x0000000403047825 */ /* 0x001fca00078e0004 */
[----:B------:R-:W2:Y:S04]  /*03e0*/  LDG.E R7, desc[UR6][R4.64] ;  /* 0x0000000604077981 */ /* 0x000ea8000c1e1900 */
[----:B------:R-:W2:Y:S04]  /*03f0*/  LDG.E R8, desc[UR6][R4.64+0x4] ;  /* 0x0000040604087981 */ /* 0x000ea8000c1e1900 */
[----:B------:R-:W3:Y:S04]  /*0400*/  LDG.E R10, desc[UR6][R4.64+0x8] ;  /* 0x00000806040a7981 */ /* 0x000ee8000c1e1900 */
[----:B------:R-:W3:Y:S04]  /*0410*/  LDG.E R9, desc[UR6][R4.64+0xc] ;  /* 0x00000c0604097981 */ /* 0x000ee8000c1e1900 */
[----:B------:R-:W4:Y:S04]  /*0420*/  LDG.E R12, desc[UR6][R4.64+0x10] ;  /* 0x00001006040c7981 */ /* 0x000f28000c1e1900 */
[----:B------:R-:W4:Y:S04]  /*0430*/  LDG.E R11, desc[UR6][R4.64+0x14] ;  /* 0x00001406040b7981 */ /* 0x000f28000c1e1900 */
[----:B------:R-:W5:Y:S04]  /*0440*/  LDG.E R14, desc[UR6][R4.64+0x18] ;  /* 0x00001806040e7981 */ /* 0x000f68000c1e1900 */
[----:B------:R-:W5:Y:S01]  /*0450*/  LDG.E R13, desc[UR6][R4.64+0x1c] ;  /* 0x00001c06040d7981 */ /* 0x000f62000c1e1900 */
[----:B------:R-:W-:Y:S01]  /*0460*/  VIADD R3, R3, 0x8 ;  /* 0x0000000803037836 */ /* 0x000fe20000000000 */
[----:B--2---:R-:W-:-:S04]  /*0470*/  IADD3 R7, PT, PT, R8, R7, R0 ;  /* 0x0000000708077210 */ /* 0x004fc80007ffe000 */
[----:B---3--:R-:W-:-:S04]  /*0480*/  IADD3 R7, PT, PT, R9, R10, R7 ;  /* 0x0000000a09077210 */ /* 0x008fc80007ffe007 */
[----:B----4-:R-:W-:-:S04]  /*0490*/  IADD3 R7, PT, PT, R11, R12, R7 ;  /* 0x0000000c0b077210 */ /* 0x010fc80007ffe007 */
[----:B-----5:R-:W-:-:S07]  /*04a0*/  IADD3 R0, PT, PT, R13, R14, R7 ;  /* 0x0000000e0d007210 */ /* 0x020fce0007ffe007 */
.L_x_6:
[----:B------:R-:W-:Y:S05]  /*04b0*/  BSYNC.RECONVERGENT B1 ;  /* 0x0000000000017941 */ /* 0x000fea0003800200 */
.L_x_5:
        /* <DEDUP_REMOVED lines=11> */
[----:B------:R-:W3:Y:S01]  /*0570*/  LDG.E R10, desc[UR6][R4.64+0xc] ;  /* 0x00000c06040a7981 */ /* 0x000ee2000c1e1900 */
[----:B------:R-:W-:Y:S01]  /*0580*/  VIADD R3, R3, 0x4 ;  /* 0x0000000403037836 */ /* 0x000fe20000000000 */
[----:B--2---:R-:W-:-:S04]  /*0590*/  IADD3 R0, PT, PT, R8, R7, R0 ;  /* 0x0000000708007210 */ /* 0x004fc80007ffe000 */
[----:B---3--:R-:W-:-:S07]  /*05a0*/  IADD3 R0, PT, PT, R10, R9, R0 ;  /* 0x000000090a007210 */ /* 0x008fce0007ffe000 */
.L_x_8:
[----:B------:R-:W-:Y:S05]  /*05b0*/  BSYNC.RECONVERGENT B1 ;  /* 0x0000000000017941 */ /* 0x000fea0003800200 */
.L_x_7:
[----:B------:R-:W-:Y:S05]  /*05c0*/  @!P1 BRA `(.L_x_4) ;  /* 0x0000000000289947 */ /* 0x000fea0003800000 */
[----:B------:R-:W0:Y:S01]  /*05d0*/  LDC.64 R4, c[0x0][0x380] ;  /* 0x0000e000ff047b82 */ /* 0x000e220000000a00 */
[----:B------:R-:W-:Y:S02]  /*05e0*/  IMAD.MOV R6, RZ, RZ, -R6 ;  /* 0x000000ffff067224 */ /* 0x000fe400078e0a06 */
[----:B0-----:R-:W-:-:S07]  /*05f0*/  IMAD.WIDE.U32 R4, R3, 0x4, R4 ;  /* 0x0000000403047825 */ /* 0x001fce00078e0004 */
.L_x_9:
[----:B------:R0:W2:Y:S01]  /*0600*/  LDG.E R3, desc[UR6][R4.64] ;  /* 0x0000000604037981 */ /* 0x0000a2000c1e1900 */
[----:B------:R-:W-:-:S05]  /*0610*/  VIADD R6, R6, 0x1 ;  /* 0x0000000106067836 */ /* 0x000fca0000000000 */
[----:B------:R-:W-:Y:S02]  /*0620*/  ISETP.NE.AND P0, PT, R6, RZ, PT ;  /* 0x000000ff0600720c */ /* 0x000fe40003f05270 */
[----:B0-----:R-:W-:-:S05]  /*0630*/  IADD3 R4, P1, PT, R4, 0x4, RZ ;  /* 0x0000000404047810 */ /* 0x001fca0007f3e0ff */
[----:B------:R-:W-:Y:S02]  /*0640*/  IMAD.X R5, RZ, RZ, R5, P1 ;  /* 0x000000ffff057224 */ /* 0x000fe400008e0605 */
[----:B--2---:R-:W-:-:S04]  /*0650*/  IMAD.IADD R0, R3, 0x1, R0 ;  /* 0x0000000103007824 */ /* 0x004fc800078e0200 */
[----:B------:R-:W-:Y:S05]  /*0660*/  @P0 BRA `(.L_x_9) ;  /* 0xfffffffc00e40947 */ /* 0x000fea000383ffff */
.L_x_4:
[----:B------:R-:W-:Y:S05]  /*0670*/  BSYNC.RECONVERGENT B0 ;  /* 0x0000000000007941 */ /* 0x000fea0003800200 */
.L_x_3:
[----:B------:R-:W0:Y:S02]  /*0680*/  LDC.64 R4, c[0x0][0x388] ;  /* 0x0000e200ff047b82 */ /* 0x000e240000000a00 */
[----:B0-----:R-:W-:-:S05]  /*0690*/  IMAD.WIDE.U32 R2, R2, 0x4, R4 ;  /* 0x0000000402027825 */ /* 0x001fca00078e0004 */
[----:B------:R-:W-:Y:S01]  /*06a0*/  STG.E desc[UR6][R2.64], R0 ;  /* 0x0000000002007986 */ /* 0x000fe2000c101906 */
[----:B------:R-:W-:Y:S05]  /*06b0*/  EXIT ;  /* 0x000000000000794d */ /* 0x000fea0003800000 */
.L_x_10:
[----:B------:R-:W-:-:S00]  /*06c0*/  BRA `(.L_x_10) ;  /* 0xfffffffc00fc7947 */ /* 0x000fc0000383ffff */
[----:B------:R-:W-:-:S00]  /*06d0*/  NOP ;  /* 0x0000000000007918 */ /* 0x000fc00000000000 */
        /* <DEDUP_REMOVED lines=10> */
.L_x_11:


//--------------------- .nv.shared.reserved.0     --------------------------
	.section	.nv.shared.reserved.0,"aw",@nobits
	.weak		__nv_reservedSMEM_offset_0_alias
	.size		__nv_reservedSMEM_offset_0_alias, 0, 64
	.other		__nv_reservedSMEM_offset_0_alias,@"STO_CUDA_RESERVED_SHARED STV_DEFAULT"
__nv_reservedSMEM_offset_0_alias:
	.zero		0
	.zero		64


//--------------------- .nv.constant0._Z13cumulativeSumPiS_i --------------------------
	.section	.nv.constant0._Z13cumulativeSumPiS_i,"a",@progbits
	.sectionflags	@""
	.align	4
.nv.constant0._Z13cumulativeSumPiS_i:
	.zero		916


//--------------------- SYMBOLS --------------------------

	.type		.nv.reservedSmem.offset0,@object
	.size		.nv.reservedSmem.offset0,0x4
